	.headerflags	@"EF_CUDA_TEXMODE_UNIFIED EF_CUDA_64BIT_ADDRESS EF_CUDA_ACCELERATORS EF_CUDA_SM90 EF_CUDA_VIRTUAL_SM(EF_CUDA_SM90)"
	.elftype	@"ET_EXEC"


//--------------------- .nv.info                  --------------------------
	.section	.nv.info,"",@"SHT_CUDA_INFO"
	.align	4


	//----- nvinfo : EIATTR_REGCOUNT
	.align		4
        /*0000*/ 	.byte	0x04, 0x2f
        /*0002*/ 	.short	(.L_3 - .L_2)
	.align		4
.L_2:
        /*0004*/ 	.word	index@(triton_poi_fused__native_batch_norm_legit_no_training_hardswish_44)
        /*0008*/ 	.word	0x00000012


	//----- nvinfo : EIATTR_MIN_STACK_SIZE
	.align		4
.L_3:
        /*000c*/ 	.byte	0x04, 0x12
        /*000e*/ 	.short	(.L_5 - .L_4)
	.align		4
.L_4:
        /*0010*/ 	.word	index@(triton_poi_fused__native_batch_norm_legit_no_training_hardswish_44)
        /*0014*/ 	.word	0x00000000


	//----- nvinfo : EIATTR_FRAME_SIZE
	.align		4
.L_5:
        /*0018*/ 	.byte	0x04, 0x11
        /*001a*/ 	.short	(.L_7 - .L_6)
	.align		4
.L_6:
        /*001c*/ 	.word	index@(triton_poi_fused__native_batch_norm_legit_no_training_hardswish_44)
        /*0020*/ 	.word	0x00000000


	//----- nvinfo : EIATTR_MIN_STACK_SIZE
	.align		4
.L_7:
        /*0024*/ 	.byte	0x04, 0x12
        /*0026*/ 	.short	(.L_9 - .L_8)
	.align		4
.L_8:
        /*0028*/ 	.word	index@(triton_poi_fused__native_batch_norm_legit_no_training_hardswish_44)
        /*002c*/ 	.word	0x00000000
.L_9:


//--------------------- .nv.info.triton_poi_fused__native_batch_norm_legit_no_training_hardswish_44 --------------------------
	.section	.nv.info.triton_poi_fused__native_batch_norm_legit_no_training_hardswish_44,"",@"SHT_CUDA_INFO"
	.sectionflags	@""
	.align	4


	//----- nvinfo : EIATTR_CUDA_API_VERSION
	.align		4
        /*0000*/ 	.byte	0x04, 0x37
        /*0002*/ 	.short	(.L_11 - .L_10)
.L_10:
        /*0004*/ 	.word	0x0000007c


	//----- nvinfo : EIATTR_KPARAM_INFO
	.align		4
.L_11:
        /*0008*/ 	.byte	0x04, 0x17
        /*000a*/ 	.short	(.L_13 - .L_12)
.L_12:
        /*000c*/ 	.word	0x00000000
        /*0010*/ 	.short	0x0006
        /*0012*/ 	.short	0x0030
        /*0014*/ 	.byte	0x00, 0xf0, 0x11, 0x00


	//----- nvinfo : EIATTR_KPARAM_INFO
	.align		4
.L_13:
        /*0018*/ 	.byte	0x04, 0x17
        /*001a*/ 	.short	(.L_15 - .L_14)
.L_14:
        /*001c*/ 	.word	0x00000000
        /*0020*/ 	.short	0x0005
        /*0022*/ 	.short	0x0028
        /*0024*/ 	.byte	0x00, 0xf4, 0x21, 0x00


	//----- nvinfo : EIATTR_KPARAM_INFO
	.align		4
.L_15:
        /*0028*/ 	.byte	0x04, 0x17
        /*002a*/ 	.short	(.L_17 - .L_16)
.L_16:
        /*002c*/ 	.word	0x00000000
        /*0030*/ 	.short	0x0004
        /*0032*/ 	.short	0x0020
        /*0034*/ 	.byte	0x00, 0xf4, 0x21, 0x00


	//----- nvinfo : EIATTR_KPARAM_INFO
	.align		4
.L_17:
        /*0038*/ 	.byte	0x04, 0x17
        /*003a*/ 	.short	(.L_19 - .L_18)
.L_18:
        /*003c*/ 	.word	0x00000000
        /*0040*/ 	.short	0x0003
        /*0042*/ 	.short	0x0018
        /*0044*/ 	.byte	0x00, 0xf4, 0x21, 0x00


	//----- nvinfo : EIATTR_KPARAM_INFO
	.align		4
.L_19:
        /*0048*/ 	.byte	0x04, 0x17
        /*004a*/ 	.short	(.L_21 - .L_20)
.L_20:
        /*004c*/ 	.word	0x00000000
        /*0050*/ 	.short	0x0002
        /*0052*/ 	.short	0x0010
        /*0054*/ 	.byte	0x00, 0xf4, 0x21, 0x00


	//----- nvinfo : EIATTR_KPARAM_INFO
	.align		4
.L_21:
        /*0058*/ 	.byte	0x04, 0x17
        /*005a*/ 	.short	(.L_23 - .L_22)
.L_22:
        /*005c*/ 	.word	0x00000000
        /*0060*/ 	.short	0x0001
        /*0062*/ 	.short	0x0008
        /*0064*/ 	.byte	0x00, 0xf4, 0x21, 0x00


	//----- nvinfo : EIATTR_KPARAM_INFO
	.align		4
.L_23:
        /*0068*/ 	.byte	0x04, 0x17
        /*006a*/ 	.short	(.L_25 - .L_24)
.L_24:
        /*006c*/ 	.word	0x00000000
        /*0070*/ 	.short	0x0000
        /*0072*/ 	.short	0x0000
        /*0074*/ 	.byte	0x00, 0xf4, 0x21, 0x00


	//----- nvinfo : EIATTR_SPARSE_MMA_MASK
	.align		4
.L_25:
        /*0078*/ 	.byte	0x03, 0x50
        /*007a*/ 	.short	0x0000


	//----- nvinfo : EIATTR_MAXREG_COUNT
	.align		4
        /*007c*/ 	.byte	0x03, 0x1b
        /*007e*/ 	.short	0x00ff


	//----- nvinfo : EIATTR_EXIT_INSTR_OFFSETS
	.align		4
        /*0080*/ 	.byte	0x04, 0x1c
        /*0082*/ 	.short	(.L_27 - .L_26)


	//   ....[0]....
.L_26:
        /*0084*/ 	.word	0x00000340


	//   ....[1]....
        /*0088*/ 	.word	0x00000370


	//----- nvinfo : EIATTR_REQNTID
	.align		4
.L_27:
        /*008c*/ 	.byte	0x04, 0x10
        /*008e*/ 	.short	(.L_29 - .L_28)
.L_28:
        /*0090*/ 	.word	0x00000080
        /*0094*/ 	.word	0x00000001
        /*0098*/ 	.word	0x00000001


	//----- nvinfo : EIATTR_CBANK_PARAM_SIZE
	.align		4
.L_29:
        /*009c*/ 	.byte	0x03, 0x19
        /*009e*/ 	.short	0x0034


	//----- nvinfo : EIATTR_PARAM_CBANK
	.align		4
        /*00a0*/ 	.byte	0x04, 0x0a
        /*00a2*/ 	.short	(.L_31 - .L_30)
	.align		4
.L_30:
        /*00a4*/ 	.word	index@(.nv.constant0.triton_poi_fused__native_batch_norm_legit_no_training_hardswish_44)
        /*00a8*/ 	.short	0x0210
        /*00aa*/ 	.short	0x0034


	//----- nvinfo : EIATTR_SW_WAR
	.align		4
.L_31:
        /*00ac*/ 	.byte	0x04, 0x36
        /*00ae*/ 	.short	(.L_33 - .L_32)
.L_32:
        /*00b0*/ 	.word	0x00000008
.L_33:


//--------------------- .nv.callgraph             --------------------------
	.section	.nv.callgraph,"",@"SHT_CUDA_CALLGRAPH"
	.align	4
	.sectionentsize	8
	.align		4
        /*0000*/ 	.word	0x00000000
	.align		4
        /*0004*/ 	.word	0xffffffff
	.align		4
        /*0008*/ 	.word	0x00000000
	.align		4
        /*000c*/ 	.word	0xfffffffe
	.align		4
        /*0010*/ 	.word	0x00000000
	.align		4
        /*0014*/ 	.word	0xfffffffd
	.align		4
        /*0018*/ 	.word	0x00000000
	.align		4
        /*001c*/ 	.word	0xfffffffc


//--------------------- .nv.constant4             --------------------------
	.section	.nv.constant4,"a",@progbits
	.align	8
	.align		8
.nv.constant4:
        /*0000*/ 	.dword	_$_str
	.align		8
        /*0008*/ 	.dword	_$_str_$_2


//--------------------- .text.triton_poi_fused__native_batch_norm_legit_no_training_hardswish_44 --------------------------
	.section	.text.triton_poi_fused__native_batch_norm_legit_no_training_hardswish_44,"ax",@progbits
	.align	128
        .global         triton_poi_fused__native_batch_norm_legit_no_training_hardswish_44
        .type           triton_poi_fused__native_batch_norm_legit_no_training_hardswish_44,@function
        .size           triton_poi_fused__native_batch_norm_legit_no_training_hardswish_44,(.L_x_1 - triton_poi_fused__native_batch_norm_legit_no_training_hardswish_44)
        .other          triton_poi_fused__native_batch_norm_legit_no_training_hardswish_44,@"STO_CUDA_ENTRY STV_DEFAULT"
triton_poi_fused__native_batch_norm_legit_no_training_hardswish_44:
.text.triton_poi_fused__native_batch_norm_legit_no_training_hardswish_44:
[----:B------:R-:W0:Y:S01]  /*0000*/  LDC R1, c[0x0][0x28] ;  /* 0x00000a00ff017b82 */ /* 0x000e220000000800 */
[----:B------:R-:W1:Y:S07]  /*0010*/  S2R R0, SR_TID.X ;  /* 0x0000000000007919 */ /* 0x000e6e0000002100 */
[----:B------:R-:W2:Y:S01]  /*0020*/  LDC.64 R6, c[0x0][0x228] ;  /* 0x00008a00ff067b82 */ /* 0x000ea20000000a00 */
[----:B------:R-:W-:Y:S01]  /*0030*/  CS2R R14, SRZ ;  /* 0x00000000000e7805 */ /* 0x000fe2000001ff00 */
[----:B------:R-:W-:Y:S01]  /*0040*/  ULDC.64 UR4, c[0x0][0x208] ;  /* 0x0000820000047ab9 */ /* 0x000fe20000000a00 */
[----:B------:R-:W3:Y:S05]  /*0050*/  S2R R3, SR_CTAID.X ;  /* 0x0000000000037919 */ /* 0x000eea0000002500 */
[----:B------:R-:W4:Y:S08]  /*0060*/  LDC.64 R4, c[0x0][0x220] ;  /* 0x00008800ff047b82 */ /* 0x000f300000000a00 */
[----:B------:R-:W5:Y:S08]  /*0070*/  LDC.64 R8, c[0x0][0x230] ;  /* 0x00008c00ff087b82 */ /* 0x000f700000000a00 */
[----:B------:R-:W5:Y:S01]  /*0080*/  LDC.64 R10, c[0x0][0x238] ;  /* 0x00008e00ff0a7b82 */ /* 0x000f620000000a00 */
[----:B-1----:R-:W-:-:S04]  /*0090*/  LOP3.LUT R0, R0, 0x7f, RZ, 0xc0, !PT ;  /* 0x0000007f00007812 */ /* 0x002fc800078ec0ff */
[----:B---3--:R-:W-:-:S04]  /*00a0*/  LEA R0, R3, R0, 0x7 ;  /* 0x0000000003007211 */ /* 0x008fc800078e38ff */
[C---:B------:R-:W-:Y:S01]  /*00b0*/  ISETP.GE.AND P0, PT, R0.reuse, 0x4800, PT ;  /* 0x000048000000780c */ /* 0x040fe20003f06270 */
[----:B------:R-:W-:-:S05]  /*00c0*/  IMAD.HI R2, R0, 0x38e38e39, RZ ;  /* 0x38e38e3900027827 */ /* 0x000fca00078e02ff */
[----:B------:R-:W-:-:S04]  /*00d0*/  SHF.R.U32.HI R3, RZ, 0x1f, R2 ;  /* 0x0000001fff037819 */ /* 0x000fc80000011602 */
[----:B------:R-:W-:-:S05]  /*00e0*/  LEA.HI.SX32 R3, R2, R3, 0x1a ;  /* 0x0000000302037211 */ /* 0x000fca00078fd2ff */
[----:B------:R-:W-:Y:S02]  /*00f0*/  IMAD R13, R3, -0x120, R0 ;  /* 0xfffffee0030d7824 */ /* 0x000fe400078e0200 */
[----:B------:R-:W1:Y:S02]  /*0100*/  LDC.64 R2, c[0x0][0x218] ;  /* 0x00008600ff027b82 */ /* 0x000e640000000a00 */
[----:B--2---:R-:W-:-:S05]  /*0110*/  IMAD.WIDE R6, R13, 0x4, R6 ;  /* 0x000000040d067825 */ /* 0x004fca00078e0206 */
[----:B------:R5:W2:Y:S01]  /*0120*/  @!P0 LDG.E.EL R14, desc[UR4][R6.64] ;  /* 0x00000004060e8981 */ /* 0x000aa2000c2e1900 */
[----:B------:R-:W-:Y:S01]  /*0130*/  HFMA2.MMA R12, -RZ, RZ, 0, 0 ;  /* 0x00000000ff0c7435 */ /* 0x000fe200000001ff */
[----:B----4-:R-:W-:-:S05]  /*0140*/  IMAD.WIDE R4, R13, 0x4, R4 ;  /* 0x000000040d047825 */ /* 0x010fca00078e0204 */
[----:B------:R-:W3:Y:S01]  /*0150*/  @!P0 LDG.E.EL R15, desc[UR4][R4.64] ;  /* 0x00000004040f8981 */ /* 0x000ee2000c2e1900 */
[----:B-----5:R-:W-:-:S04]  /*0160*/  IMAD.WIDE R6, R13, 0x4, R8 ;  /* 0x000000040d067825 */ /* 0x020fc800078e0208 */
[----:B-1----:R-:W-:-:S04]  /*0170*/  IMAD.WIDE R2, R0, 0x4, R2 ;  /* 0x0000000400027825 */ /* 0x002fc800078e0202 */
[----:B0-----:R-:W-:Y:S01]  /*0180*/  IMAD.WIDE R8, R13, 0x4, R10 ;  /* 0x000000040d087825 */ /* 0x001fe200078e020a */
[----:B------:R0:W3:Y:S01]  /*0190*/  @!P0 LDG.E R12, desc[UR4][R2.64] ;  /* 0x00000004020c8981 */ /* 0x0000e2000c1e1900 */
[----:B------:R-:W-:-:S06]  /*01a0*/  CS2R R10, SRZ ;  /* 0x00000000000a7805 */ /* 0x000fcc000001ff00 */
[----:B------:R-:W4:Y:S04]  /*01b0*/  @!P0 LDG.E.EL R10, desc[UR4][R6.64] ;  /* 0x00000004060a8981 */ /* 0x000f28000c2e1900 */
[----:B------:R-:W4:Y:S01]  /*01c0*/  @!P0 LDG.E.EL R11, desc[UR4][R8.64] ;  /* 0x00000004080b8981 */ /* 0x000f22000c2e1900 */
[----:B0-----:R-:W-:Y:S01]  /*01d0*/  MOV R2, 0x3e800000 ;  /* 0x3e80000000027802 */ /* 0x001fe20000000f00 */
[----:B--2---:R-:W-:-:S04]  /*01e0*/  FADD R14, R14, 0.0010000000474974513054 ;  /* 0x3a83126f0e0e7421 */ /* 0x004fc80000000000 */
[----:B------:R-:W0:Y:S02]  /*01f0*/  MUFU.SQRT R13, R14 ;  /* 0x0000000e000d7308 */ /* 0x000e240000002000 */
[C---:B0-----:R-:W-:Y:S02]  /*0200*/  FSETP.GT.AND P1, PT, R13.reuse, 8.50705917302346158658e+37, PT ;  /* 0x7e8000000d00780b */ /* 0x041fe40003f24000 */
[----:B------:R-:W-:-:S11]  /*0210*/  FSETP.GEU.AND P2, PT, R13, 1.175494350822287508e-38, PT ;  /* 0x008000000d00780b */ /* 0x000fd60003f4e000 */
[----:B------:R-:W-:-:S04]  /*0220*/  @P1 FMUL R13, R13, 0.25 ;  /* 0x3e8000000d0d1820 */ /* 0x000fc80000400000 */
[----:B------:R-:W-:-:S06]  /*0230*/  @!P2 FMUL R13, R13, 16777216 ;  /* 0x4b8000000d0da820 */ /* 0x000fcc0000400000 */
[----:B------:R-:W0:Y:S01]  /*0240*/  MUFU.RCP R13, R13 ;  /* 0x0000000d000d7308 */ /* 0x000e220000001000 */
[----:B------:R-:W-:Y:S01]  /*0250*/  FSEL R2, R2, 1, P1 ;  /* 0x3f80000002027808 */ /* 0x000fe20000800000 */
[----:B---3--:R-:W-:-:S04]  /*0260*/  FADD R12, -R15, R12 ;  /* 0x0000000c0f0c7221 */ /* 0x008fc80000000100 */
[----:B------:R-:W-:-:S04]  /*0270*/  @!P2 FMUL R2, R2, 16777216 ;  /* 0x4b8000000202a820 */ /* 0x000fc80000400000 */
[----:B0-----:R-:W-:-:S04]  /*0280*/  FMUL R3, R13, R2 ;  /* 0x000000020d037220 */ /* 0x001fc80000400000 */
[----:B------:R-:W-:Y:S02]  /*0290*/  FMUL R12, R12, R3 ;  /* 0x000000030c0c7220 */ /* 0x000fe40000400000 */
[----:B------:R-:W0:Y:S02]  /*02a0*/  LDC.64 R2, c[0x0][0x210] ;  /* 0x00008400ff027b82 */ /* 0x000e240000000a00 */
[----:B----4-:R-:W-:-:S04]  /*02b0*/  FFMA R10, R12, R10, R11 ;  /* 0x0000000a0c0a7223 */ /* 0x010fc8000000000b */
[----:B------:R-:W-:-:S05]  /*02c0*/  FADD R4, R10, 3 ;  /* 0x404000000a047421 */ /* 0x000fca0000000000 */
[----:B------:R-:W-:-:S04]  /*02d0*/  FSETP.GTU.AND P1, PT, R4, RZ, PT ;  /* 0x000000ff0400720b */ /* 0x000fc80003f2c000 */
[----:B------:R-:W-:-:S04]  /*02e0*/  FSEL R5, R4, RZ, P1 ;  /* 0x000000ff04057208 */ /* 0x000fc80000800000 */
[C---:B------:R-:W-:Y:S02]  /*02f0*/  FSETP.GEU.AND P2, PT, R5.reuse, 6, PT ;  /* 0x40c000000500780b */ /* 0x040fe40003f4e000 */
[----:B------:R-:W-:Y:S01]  /*0300*/  FSETP.NAN.AND P1, PT, R5, R5, PT ;  /* 0x000000050500720b */ /* 0x000fe20003f28000 */
[----:B0-----:R-:W-:-:S10]  /*0310*/  IMAD.WIDE R2, R0, 0x4, R2 ;  /* 0x0000000400027825 */ /* 0x001fd400078e0202 */
[----:B------:R-:W-:-:S05]  /*0320*/  @P2 FSEL R5, R5, 6, P1 ;  /* 0x40c0000005052808 */ /* 0x000fca0000800000 */
[----:B------:R-:W-:Y:S01]  /*0330*/  FMUL R5, R10, R5 ;  /* 0x000000050a057220 */ /* 0x000fe20000400000 */
[----:B------:R-:W-:Y:S06]  /*0340*/  @P0 EXIT ;  /* 0x000000000000094d */ /* 0x000fec0003800000 */
[----:B------:R-:W-:-:S05]  /*0350*/  FMUL R5, R5, 0.16666667163372039795 ;  /* 0x3e2aaaab05057820 */ /* 0x000fca0000400000 */
[----:B------:R-:W-:Y:S01]  /*0360*/  STG.E desc[UR4][R2.64], R5 ;  /* 0x0000000502007986 */ /* 0x000fe2000c101904 */
[----:B------:R-:W-:Y:S05]  /*0370*/  EXIT ;  /* 0x000000000000794d */ /* 0x000fea0003800000 */
.L_x_0:
[----:B------:R-:W-:-:S00]  /*0380*/  BRA `(.L_x_0) ;  /* 0xfffffffc00fc7947 */ /* 0x000fc0000383ffff */
[----:B------:R-:W-:-:S00]  /*0390*/  NOP ;  /* 0x0000000000007918 */ /* 0x000fc00000000000 */
        /* <DEDUP_REMOVED lines=14> */
.L_x_1:


//--------------------- .nv.global.init           --------------------------
	.section	.nv.global.init,"aw",@progbits
.nv.global.init:
	.type		_$_str,@object
	.size		_$_str,(_$_str_$_2 - _$_str)
_$_str:
        /*0000*/ 	.byte	0x5f, 0x5f, 0x43, 0x55, 0x44, 0x41, 0x5f, 0x46, 0x54, 0x5a, 0x00
	.type		_$_str_$_2,@object
	.size		_$_str_$_2,(.L_1 - _$_str_$_2)
_$_str_$_2:
        /*000b*/ 	.byte	0x5f, 0x5f, 0x43, 0x55, 0x44, 0x41, 0x5f, 0x50, 0x52, 0x45, 0x43, 0x5f, 0x53, 0x51, 0x52, 0x54
        /*001b*/ 	.byte	0x00
.L_1:


//--------------------- .nv.constant0.triton_poi_fused__native_batch_norm_legit_no_training_hardswish_44 --------------------------
	.section	.nv.constant0.triton_poi_fused__native_batch_norm_legit_no_training_hardswish_44,"a",@progbits
	.sectionflags	@""
	.align	4
.nv.constant0.triton_poi_fused__native_batch_norm_legit_no_training_hardswish_44:
	.zero		580
